//
// Generated by NVIDIA NVVM Compiler
//
// Compiler Build ID: CL-36424714
// Cuda compilation tools, release 13.0, V13.0.88
// Based on NVVM 20.0.0
//

.version 9.0
.target sm_100
.address_size 64

	// .globl	_Z9VectorAddPfS_S_i

.visible .entry _Z9VectorAddPfS_S_i(
	.param .u64 .ptr .align 1 _Z9VectorAddPfS_S_i_param_0,
	.param .u64 .ptr .align 1 _Z9VectorAddPfS_S_i_param_1,
	.param .u64 .ptr .align 1 _Z9VectorAddPfS_S_i_param_2,
	.param .u32 _Z9VectorAddPfS_S_i_param_3
)
{
	.reg .pred 	%p<7>;
	.reg .b32 	%r<27>;
	.reg .b32 	%f<16>;
	.reg .b64 	%rd<31>;

	ld.param.u64 	%rd8, [_Z9VectorAddPfS_S_i_param_0];
	ld.param.u64 	%rd9, [_Z9VectorAddPfS_S_i_param_1];
	ld.param.u64 	%rd10, [_Z9VectorAddPfS_S_i_param_2];
	ld.param.u32 	%r11, [_Z9VectorAddPfS_S_i_param_3];
	cvta.to.global.u64 	%rd1, %rd8;
	cvta.to.global.u64 	%rd2, %rd10;
	cvta.to.global.u64 	%rd3, %rd9;
	mov.u32 	%r26, %tid.x;
	mov.u32 	%r2, %ntid.x;
	setp.ge.s32 	%p1, %r26, %r11;
	@%p1 bra 	$L__BB0_6;
	add.s32 	%r12, %r26, %r2;
	max.u32 	%r13, %r11, %r12;
	setp.lt.u32 	%p2, %r12, %r11;
	selp.u32 	%r14, 1, 0, %p2;
	add.s32 	%r15, %r12, %r14;
	sub.s32 	%r16, %r13, %r15;
	div.u32 	%r17, %r16, %r2;
	add.s32 	%r3, %r17, %r14;
	and.b32  	%r18, %r3, 3;
	setp.eq.s32 	%p3, %r18, 3;
	@%p3 bra 	$L__BB0_4;
	add.s32 	%r19, %r3, 1;
	and.b32  	%r20, %r19, 3;
	mul.wide.u32 	%rd30, %r26, 4;
	mul.wide.u32 	%rd5, %r2, 4;
	neg.s32 	%r24, %r20;
	mad.lo.s32 	%r26, %r2, %r20, %r26;
$L__BB0_3:
	.pragma "nounroll";
	add.s64 	%rd11, %rd3, %rd30;
	ld.global.f32 	%f1, [%rd11];
	add.s64 	%rd12, %rd2, %rd30;
	ld.global.f32 	%f2, [%rd12];
	add.f32 	%f3, %f1, %f2;
	add.s64 	%rd13, %rd1, %rd30;
	st.global.f32 	[%rd13], %f3;
	add.s64 	%rd30, %rd30, %rd5;
	add.s32 	%r24, %r24, 1;
	setp.ne.s32 	%p4, %r24, 0;
	@%p4 bra 	$L__BB0_3;
$L__BB0_4:
	setp.lt.u32 	%p5, %r3, 3;
	@%p5 bra 	$L__BB0_6;
$L__BB0_5:
	mul.wide.u32 	%rd14, %r26, 4;
	add.s64 	%rd15, %rd3, %rd14;
	ld.global.f32 	%f4, [%rd15];
	add.s64 	%rd16, %rd2, %rd14;
	ld.global.f32 	%f5, [%rd16];
	add.f32 	%f6, %f4, %f5;
	add.s64 	%rd17, %rd1, %rd14;
	st.global.f32 	[%rd17], %f6;
	add.s32 	%r21, %r26, %r2;
	mul.wide.u32 	%rd18, %r21, 4;
	add.s64 	%rd19, %rd3, %rd18;
	ld.global.f32 	%f7, [%rd19];
	add.s64 	%rd20, %rd2, %rd18;
	ld.global.f32 	%f8, [%rd20];
	add.f32 	%f9, %f7, %f8;
	add.s64 	%rd21, %rd1, %rd18;
	st.global.f32 	[%rd21], %f9;
	add.s32 	%r22, %r21, %r2;
	mul.wide.u32 	%rd22, %r22, 4;
	add.s64 	%rd23, %rd3, %rd22;
	ld.global.f32 	%f10, [%rd23];
	add.s64 	%rd24, %rd2, %rd22;
	ld.global.f32 	%f11, [%rd24];
	add.f32 	%f12, %f10, %f11;
	add.s64 	%rd25, %rd1, %rd22;
	st.global.f32 	[%rd25], %f12;
	add.s32 	%r23, %r22, %r2;
	mul.wide.u32 	%rd26, %r23, 4;
	add.s64 	%rd27, %rd3, %rd26;
	ld.global.f32 	%f13, [%rd27];
	add.s64 	%rd28, %rd2, %rd26;
	ld.global.f32 	%f14, [%rd28];
	add.f32 	%f15, %f13, %f14;
	add.s64 	%rd29, %rd1, %rd26;
	st.global.f32 	[%rd29], %f15;
	add.s32 	%r26, %r23, %r2;
	setp.lt.s32 	%p6, %r26, %r11;
	@%p6 bra 	$L__BB0_5;
$L__BB0_6:
	ret;

}


// ===== COMPILED SASS (sm_100) =====

	.target	sm_100

	.elftype	@"ET_EXEC"


//--------------------- .note.nv.tkinfo           --------------------------
	.section	.note.nv.tkinfo,"",@"SHT_NOTE"
	.sectionflags	@"SHF_NOTE_NV_TKINFO"
	.tkinfo
        /*0018*/ 	.word	0x00000002
        /*0030*/ 	.string	""
        /*0030*/ 	.string	"ptxas"
        /*0030*/ 	.string	"Cuda compilation tools, release 13.0, V13.0.88"
        /*0030*/ 	.string	"Build cuda_13.0.r13.0/compiler.36424714_0"
        /*0030*/ 	.string	"-arch sm_100 -m 64 "



//--------------------- .note.nv.cuinfo           --------------------------
	.section	.note.nv.cuinfo,"",@"SHT_NOTE"
	.sectionflags	@"SHF_NOTE_NV_CUINFO"
        /*0018*/ 	.short	0x0002
        /*001a*/ 	.short	0x0064
        /*001c*/ 	.short	0x0082
	.zero		2


//--------------------- .nv.info                  --------------------------
	.section	.nv.info,"",@"SHT_CUDA_INFO"
	.align	4


	//----- nvinfo : EIATTR_REGCOUNT
	.align		4
        /*0000*/ 	.byte	0x04, 0x2f
        /*0002*/ 	.short	(.L_1 - .L_0)
	.align		4
.L_0:
        /*0004*/ 	.word	index@(_Z9VectorAddPfS_S_i)
        /*0008*/ 	.word	0x0000001c


	//----- nvinfo : EIATTR_FRAME_SIZE
	.align		4
.L_1:
        /*000c*/ 	.byte	0x04, 0x11
        /*000e*/ 	.short	(.L_3 - .L_2)
	.align		4
.L_2:
        /*0010*/ 	.word	index@(_Z9VectorAddPfS_S_i)
        /*0014*/ 	.word	0x00000000


	//----- nvinfo : EIATTR_MIN_STACK_SIZE
	.align		4
.L_3:
        /*0018*/ 	.byte	0x04, 0x12
        /*001a*/ 	.short	(.L_5 - .L_4)
	.align		4
.L_4:
        /*001c*/ 	.word	index@(_Z9VectorAddPfS_S_i)
        /*0020*/ 	.word	0x00000000
.L_5:


//--------------------- .nv.compat                --------------------------
	.section	.nv.compat,"",@"SHT_CUDA_COMPAT_INFO"
	.align	4
        /*0000*/ 	.byte	0x02, 0x09, 0x00, 0x00, 0x02, 0x02, 0x01, 0x00, 0x02, 0x05, 0x05, 0x00, 0x03, 0x07, 0x01, 0x01
        /*0010*/ 	.byte	0x02, 0x03, 0x00, 0x00, 0x02, 0x06, 0x01, 0x00, 0x04, 0x0b, 0x08, 0x00, 0x09, 0x00, 0x00, 0x00
        /*0020*/ 	.byte	0x00, 0x00, 0x00, 0x00


//--------------------- .nv.info._Z9VectorAddPfS_S_i --------------------------
	.section	.nv.info._Z9VectorAddPfS_S_i,"",@"SHT_CUDA_INFO"
	.sectionflags	@""
	.align	4


	//----- nvinfo : EIATTR_CUDA_API_VERSION
	.align		4
        /*0000*/ 	.byte	0x04, 0x37
        /*0002*/ 	.short	(.L_7 - .L_6)
.L_6:
        /*0004*/ 	.word	0x00000082


	//----- nvinfo : EIATTR_KPARAM_INFO
	.align		4
.L_7:
        /*0008*/ 	.byte	0x04, 0x17
        /*000a*/ 	.short	(.L_9 - .L_8)
.L_8:
        /*000c*/ 	.word	0x00000000
        /*0010*/ 	.short	0x0003
        /*0012*/ 	.short	0x0018
        /*0014*/ 	.byte	0x00, 0xf0, 0x11, 0x00


	//----- nvinfo : EIATTR_KPARAM_INFO
	.align		4
.L_9:
        /*0018*/ 	.byte	0x04, 0x17
        /*001a*/ 	.short	(.L_11 - .L_10)
.L_10:
        /*001c*/ 	.word	0x00000000
        /*0020*/ 	.short	0x0002
        /*0022*/ 	.short	0x0010
        /*0024*/ 	.byte	0x00, 0xf5, 0x21, 0x00


	//----- nvinfo : EIATTR_KPARAM_INFO
	.align		4
.L_11:
        /*0028*/ 	.byte	0x04, 0x17
        /*002a*/ 	.short	(.L_13 - .L_12)
.L_12:
        /*002c*/ 	.word	0x00000000
        /*0030*/ 	.short	0x0001
        /*0032*/ 	.short	0x0008
        /*0034*/ 	.byte	0x00, 0xf5, 0x21, 0x00


	//----- nvinfo : EIATTR_KPARAM_INFO
	.align		4
.L_13:
        /*0038*/ 	.byte	0x04, 0x17
        /*003a*/ 	.short	(.L_15 - .L_14)
.L_14:
        /*003c*/ 	.word	0x00000000
        /*0040*/ 	.short	0x0000
        /*0042*/ 	.short	0x0000
        /*0044*/ 	.byte	0x00, 0xf5, 0x21, 0x00


	//----- nvinfo : EIATTR_SPARSE_MMA_MASK
	.align		4
.L_15:
        /*0048*/ 	.byte	0x03, 0x50
        /*004a*/ 	.short	0x0000


	//----- nvinfo : EIATTR_MAXREG_COUNT
	.align		4
        /*004c*/ 	.byte	0x03, 0x1b
        /*004e*/ 	.short	0x00ff


	//----- nvinfo : EIATTR_MERCURY_ISA_VERSION
	.align		4
        /*0050*/ 	.byte	0x03, 0x5f
        /*0052*/ 	.short	0x0101


	//----- nvinfo : EIATTR_VRC_CTA_INIT_COUNT
	.align		4
        /*0054*/ 	.byte	0x02, 0x4a
	.zero		1
	.zero		1


	//----- nvinfo : EIATTR_EXIT_INSTR_OFFSETS
	.align		4
        /*0058*/ 	.byte	0x04, 0x1c
        /*005a*/ 	.short	(.L_17 - .L_16)


	//   ....[0]....
.L_16:
        /*005c*/ 	.word	0x00000050


	//   ....[1]....
        /*0060*/ 	.word	0x000003a0


	//   ....[2]....
        /*0064*/ 	.word	0x00000600


	//----- nvinfo : EIATTR_CRS_STACK_SIZE
	.align		4
.L_17:
        /*0068*/ 	.byte	0x04, 0x1e
        /*006a*/ 	.short	(.L_19 - .L_18)
.L_18:
        /*006c*/ 	.word	0x00000000


	//----- nvinfo : EIATTR_CBANK_PARAM_SIZE
	.align		4
.L_19:
        /*0070*/ 	.byte	0x03, 0x19
        /*0072*/ 	.short	0x001c


	//----- nvinfo : EIATTR_PARAM_CBANK
	.align		4
        /*0074*/ 	.byte	0x04, 0x0a
        /*0076*/ 	.short	(.L_21 - .L_20)
	.align		4
.L_20:
        /*0078*/ 	.word	index@(.nv.constant0._Z9VectorAddPfS_S_i)
        /*007c*/ 	.short	0x0380
        /*007e*/ 	.short	0x001c


	//----- nvinfo : EIATTR_SW_WAR
	.align		4
.L_21:
        /*0080*/ 	.byte	0x04, 0x36
        /*0082*/ 	.short	(.L_23 - .L_22)
.L_22:
        /*0084*/ 	.word	0x00000008
.L_23:


//--------------------- .nv.callgraph             --------------------------
	.section	.nv.callgraph,"",@"SHT_CUDA_CALLGRAPH"
	.align	4
	.sectionentsize	8
	.align		4
        /*0000*/ 	.word	0x00000000
	.align		4
        /*0004*/ 	.word	0xffffffff
	.align		4
        /*0008*/ 	.word	0x00000000
	.align		4
        /*000c*/ 	.word	0xfffffffe
	.align		4
        /*0010*/ 	.word	0x00000000
	.align		4
        /*0014*/ 	.word	0xfffffffd
	.align		4
        /*0018*/ 	.word	0x00000000
	.align		4
        /*001c*/ 	.word	0xfffffffc


//--------------------- .text._Z9VectorAddPfS_S_i --------------------------
	.section	.text._Z9VectorAddPfS_S_i,"ax",@progbits
	.align	128
        .global         _Z9VectorAddPfS_S_i
        .type           _Z9VectorAddPfS_S_i,@function
        .size           _Z9VectorAddPfS_S_i,(.L_x_5 - _Z9VectorAddPfS_S_i)
        .other          _Z9VectorAddPfS_S_i,@"STO_CUDA_ENTRY STV_DEFAULT"
_Z9VectorAddPfS_S_i:
.text._Z9VectorAddPfS_S_i:
[----:B------:R-:W-:Y:S01]  /*0000*/  LDC R1, c[0x0][0x37c] ;  /* 0x0000df00ff017b82 */ /* 0x000fe20000000800 */
[----:B------:R-:W0:Y:S01]  /*0010*/  S2R R5, SR_TID.X ;  /* 0x0000000000057919 */ /* 0x000e220000002100 */
[----:B------:R-:W0:Y:S06]  /*0020*/  LDCU UR6, c[0x0][0x398] ;  /* 0x00007300ff0677ac */ /* 0x000e2c0008000800 */
[----:B------:R-:W1:Y:S01]  /*0030*/  LDC R0, c[0x0][0x360] ;  /* 0x0000d800ff007b82 */ /* 0x000e620000000800 */
[----:B0-----:R-:W-:-:S13]  /*0040*/  ISETP.GE.AND P0, PT, R5, UR6, PT ;  /* 0x0000000605007c0c */ /* 0x001fda000bf06270 */
[----:B------:R-:W-:Y:S05]  /*0050*/  @P0 EXIT ;  /* 0x000000000000094d */ /* 0x000fea0003800000 */
[----:B-1----:R-:W0:Y:S01]  /*0060*/  I2F.U32.RP R8, R0 ;  /* 0x0000000000087306 */ /* 0x002e220000209000 */
[----:B------:R-:W-:Y:S01]  /*0070*/  IADD3 R4, PT, PT, R5, R0, RZ ;  /* 0x0000000005047210 */ /* 0x000fe20007ffe0ff */
[----:B------:R-:W1:Y:S01]  /*0080*/  LDCU.64 UR4, c[0x0][0x358] ;  /* 0x00006b00ff0477ac */ /* 0x000e620008000a00 */
[----:B------:R-:W-:Y:S01]  /*0090*/  ISETP.NE.U32.AND P2, PT, R0, RZ, PT ;  /* 0x000000ff0000720c */ /* 0x000fe20003f45070 */
[----:B------:R-:W-:Y:S01]  /*00a0*/  BSSY.RECONVERGENT B0, `(.L_x_0) ;  /* 0x000002f000007945 */ /* 0x000fe20003800200 */
[C---:B------:R-:W-:Y:S01]  /*00b0*/  ISETP.GE.U32.AND P0, PT, R4.reuse, UR6, PT ;  /* 0x0000000604007c0c */ /* 0x040fe2000bf06070 */
[----:B------:R-:W2:Y:S01]  /*00c0*/  LDCU.64 UR8, c[0x0][0x390] ;  /* 0x00007200ff0877ac */ /* 0x000ea20008000a00 */
[----:B------:R-:W-:Y:S02]  /*00d0*/  VIMNMX.U32 R7, PT, PT, R4, UR6, !PT ;  /* 0x0000000604077c48 */ /* 0x000fe4000ffe0000 */
[----:B------:R-:W-:Y:S01]  /*00e0*/  SEL R6, RZ, 0x1, P0 ;  /* 0x00000001ff067807 */ /* 0x000fe20000000000 */
[----:B------:R-:W3:Y:S03]  /*00f0*/  LDCU.128 UR12, c[0x0][0x380] ;  /* 0x00007000ff0c77ac */ /* 0x000ee60008000c00 */
[----:B------:R-:W-:Y:S01]  /*0100*/  IADD3 R7, PT, PT, R7, -R4, -R6 ;  /* 0x8000000407077210 */ /* 0x000fe20007ffe806 */
[----:B0-----:R-:W0:Y:S02]  /*0110*/  MUFU.RCP R8, R8 ;  /* 0x0000000800087308 */ /* 0x001e240000001000 */
[----:B0-----:R-:W-:-:S06]  /*0120*/  IADD3 R2, PT, PT, R8, 0xffffffe, RZ ;  /* 0x0ffffffe08027810 */ /* 0x001fcc0007ffe0ff */
[----:B------:R0:W4:Y:S02]  /*0130*/  F2I.FTZ.U32.TRUNC.NTZ R3, R2 ;  /* 0x0000000200037305 */ /* 0x000124000021f000 */
[----:B0-----:R-:W-:Y:S02]  /*0140*/  IMAD.MOV.U32 R2, RZ, RZ, RZ ;  /* 0x000000ffff027224 */ /* 0x001fe400078e00ff */
[----:B----4-:R-:W-:-:S04]  /*0150*/  IMAD.MOV R9, RZ, RZ, -R3 ;  /* 0x000000ffff097224 */ /* 0x010fc800078e0a03 */
[----:B------:R-:W-:-:S04]  /*0160*/  IMAD R9, R9, R0, RZ ;  /* 0x0000000009097224 */ /* 0x000fc800078e02ff */
[----:B------:R-:W-:-:S06]  /*0170*/  IMAD.HI.U32 R8, R3, R9, R2 ;  /* 0x0000000903087227 */ /* 0x000fcc00078e0002 */
[----:B------:R-:W-:-:S05]  /*0180*/  IMAD.HI.U32 R3, R8, R7, RZ ;  /* 0x0000000708037227 */ /* 0x000fca00078e00ff */
[----:B------:R-:W-:-:S05]  /*0190*/  IADD3 R2, PT, PT, -R3, RZ, RZ ;  /* 0x000000ff03027210 */ /* 0x000fca0007ffe1ff */
[----:B------:R-:W-:-:S05]  /*01a0*/  IMAD R7, R0, R2, R7 ;  /* 0x0000000200077224 */ /* 0x000fca00078e0207 */
[----:B------:R-:W-:-:S13]  /*01b0*/  ISETP.GE.U32.AND P0, PT, R7, R0, PT ;  /* 0x000000000700720c */ /* 0x000fda0003f06070 */
[----:B------:R-:W-:Y:S01]  /*01c0*/  @P0 IMAD.IADD R7, R7, 0x1, -R0 ;  /* 0x0000000107070824 */ /* 0x000fe200078e0a00 */
[----:B------:R-:W-:-:S04]  /*01d0*/  @P0 IADD3 R3, PT, PT, R3, 0x1, RZ ;  /* 0x0000000103030810 */ /* 0x000fc80007ffe0ff */
[----:B------:R-:W-:-:S13]  /*01e0*/  ISETP.GE.U32.AND P1, PT, R7, R0, PT ;  /* 0x000000000700720c */ /* 0x000fda0003f26070 */
[----:B------:R-:W-:Y:S01]  /*01f0*/  @P1 VIADD R3, R3, 0x1 ;  /* 0x0000000103031836 */ /* 0x000fe20000000000 */
[----:B------:R-:W-:-:S04]  /*0200*/  @!P2 LOP3.LUT R3, RZ, R0, RZ, 0x33, !PT ;  /* 0x00000000ff03a212 */ /* 0x000fc800078e33ff */
[----:B------:R-:W-:-:S04]  /*0210*/  IADD3 R2, PT, PT, R6, R3, RZ ;  /* 0x0000000306027210 */ /* 0x000fc80007ffe0ff */
[C---:B------:R-:W-:Y:S02]  /*0220*/  LOP3.LUT R3, R2.reuse, 0x3, RZ, 0xc0, !PT ;  /* 0x0000000302037812 */ /* 0x040fe400078ec0ff */
[----:B------:R-:W-:Y:S02]  /*0230*/  ISETP.GE.U32.AND P0, PT, R2, 0x3, PT ;  /* 0x000000030200780c */ /* 0x000fe40003f06070 */
[----:B------:R-:W-:-:S13]  /*0240*/  ISETP.NE.AND P1, PT, R3, 0x3, PT ;  /* 0x000000030300780c */ /* 0x000fda0003f25270 */
[----:B-123--:R-:W-:Y:S05]  /*0250*/  @!P1 BRA `(.L_x_1) ;  /* 0x00000000004c9947 */ /* 0x00efea0003800000 */
[----:B------:R-:W-:-:S04]  /*0260*/  IADD3 R2, PT, PT, R2, 0x1, RZ ;  /* 0x0000000102027810 */ /* 0x000fc80007ffe0ff */
[----:B------:R-:W-:Y:S01]  /*0270*/  LOP3.LUT R4, R2, 0x3, RZ, 0xc0, !PT ;  /* 0x0000000302047812 */ /* 0x000fe200078ec0ff */
[----:B------:R-:W-:-:S04]  /*0280*/  IMAD.WIDE.U32 R2, R5, 0x4, RZ ;  /* 0x0000000405027825 */ /* 0x000fc800078e00ff */
[----:B------:R-:W-:Y:S02]  /*0290*/  IMAD R5, R4, R0, R5 ;  /* 0x0000000004057224 */ /* 0x000fe400078e0205 */
[----:B------:R-:W-:-:S07]  /*02a0*/  IMAD.MOV R4, RZ, RZ, -R4 ;  /* 0x000000ffff047224 */ /* 0x000fce00078e0a04 */
.L_x_2:
[C---:B------:R-:W-:Y:S02]  /*02b0*/  IADD3 R8, P2, PT, R2.reuse, UR8, RZ ;  /* 0x0000000802087c10 */ /* 0x040fe4000ff5e0ff */
[----:B------:R-:W-:Y:S02]  /*02c0*/  IADD3 R6, P1, PT, R2, UR14, RZ ;  /* 0x0000000e02067c10 */ /* 0x000fe4000ff3e0ff */
[C---:B------:R-:W-:Y:S02]  /*02d0*/  IADD3.X R9, PT, PT, R3.reuse, UR9, RZ, P2, !PT ;  /* 0x0000000903097c10 */ /* 0x040fe400097fe4ff */
[----:B------:R-:W-:-:S04]  /*02e0*/  IADD3.X R7, PT, PT, R3, UR15, RZ, P1, !PT ;  /* 0x0000000f03077c10 */ /* 0x000fc80008ffe4ff */
[----:B------:R-:W2:Y:S04]  /*02f0*/  LDG.E R9, desc[UR4][R8.64] ;  /* 0x0000000408097981 */ /* 0x000ea8000c1e1900 */
[----:B------:R-:W2:Y:S01]  /*0300*/  LDG.E R6, desc[UR4][R6.64] ;  /* 0x0000000406067981 */ /* 0x000ea2000c1e1900 */
[----:B0-----:R-:W-:-:S04]  /*0310*/  IADD3 R10, P1, PT, R2, UR12, RZ ;  /* 0x0000000c020a7c10 */ /* 0x001fc8000ff3e0ff */
[----:B------:R-:W-:Y:S02]  /*0320*/  IADD3.X R11, PT, PT, R3, UR13, RZ, P1, !PT ;  /* 0x0000000d030b7c10 */ /* 0x000fe40008ffe4ff */
[----:B------:R-:W-:-:S04]  /*0330*/  IADD3 R4, PT, PT, R4, 0x1, RZ ;  /* 0x0000000104047810 */ /* 0x000fc80007ffe0ff */
[----:B------:R-:W-:Y:S01]  /*0340*/  ISETP.NE.AND P1, PT, R4, RZ, PT ;  /* 0x000000ff0400720c */ /* 0x000fe20003f25270 */
[----:B------:R-:W-:-:S04]  /*0350*/  IMAD.WIDE.U32 R2, R0, 0x4, R2 ;  /* 0x0000000400027825 */ /* 0x000fc800078e0002 */
[----:B--2---:R-:W-:-:S05]  /*0360*/  FADD R13, R6, R9 ;  /* 0x00000009060d7221 */ /* 0x004fca0000000000 */
[----:B------:R0:W-:Y:S03]  /*0370*/  STG.E desc[UR4][R10.64], R13 ;  /* 0x0000000d0a007986 */ /* 0x0001e6000c101904 */
[----:B------:R-:W-:Y:S05]  /*0380*/  @P1 BRA `(.L_x_2) ;  /* 0xfffffffc00c81947 */ /* 0x000fea000383ffff */
.L_x_1:
[----:B------:R-:W-:Y:S05]  /*0390*/  BSYNC.RECONVERGENT B0 ;  /* 0x0000000000007941 */ /* 0x000fea0003800200 */
.L_x_0:
[----:B------:R-:W-:Y:S05]  /*03a0*/  @!P0 EXIT ;  /* 0x000000000000894d */ /* 0x000fea0003800000 */
.L_x_3:
[----:B------:R-:W0:Y:S08]  /*03b0*/  LDC.64 R6, c[0x0][0x388] ;  /* 0x0000e200ff067b82 */ /* 0x000e300000000a00 */
[----:B------:R-:W1:Y:S08]  /*03c0*/  LDC.64 R2, c[0x0][0x390] ;  /* 0x0000e400ff027b82 */ /* 0x000e700000000a00 */
[----:B--2---:R-:W2:Y:S01]  /*03d0*/  LDC.64 R8, c[0x0][0x380] ;  /* 0x0000e000ff087b82 */ /* 0x004ea20000000a00 */
[----:B0-----:R-:W-:-:S06]  /*03e0*/  IMAD.WIDE.U32 R10, R5, 0x4, R6 ;  /* 0x00000004050a7825 */ /* 0x001fcc00078e0006 */
[----:B------:R-:W3:Y:S01]  /*03f0*/  LDG.E R10, desc[UR4][R10.64] ;  /* 0x000000040a0a7981 */ /* 0x000ee2000c1e1900 */
[----:B-1----:R-:W-:-:S06]  /*0400*/  IMAD.WIDE.U32 R12, R5, 0x4, R2 ;  /* 0x00000004050c7825 */ /* 0x002fcc00078e0002 */
[----:B------:R-:W3:Y:S01]  /*0410*/  LDG.E R13, desc[UR4][R12.64] ;  /* 0x000000040c0d7981 */ /* 0x000ee2000c1e1900 */
[----:B------:R-:W-:Y:S01]  /*0420*/  IADD3 R19, PT, PT, R0, R5, RZ ;  /* 0x0000000500137210 */ /* 0x000fe20007ffe0ff */
[----:B--2---:R-:W-:-:S04]  /*0430*/  IMAD.WIDE.U32 R4, R5, 0x4, R8 ;  /* 0x0000000405047825 */ /* 0x004fc800078e0008 */
[----:B------:R-:W-:-:S04]  /*0440*/  IMAD.WIDE.U32 R14, R19, 0x4, R6 ;  /* 0x00000004130e7825 */ /* 0x000fc800078e0006 */
[----:B------:R-:W-:-:S04]  /*0450*/  IMAD.WIDE.U32 R16, R19, 0x4, R2 ;  /* 0x0000000413107825 */ /* 0x000fc800078e0002 */
[----:B---3--:R-:W-:-:S05]  /*0460*/  FADD R21, R10, R13 ;  /* 0x0000000d0a157221 */ /* 0x008fca0000000000 */
[----:B------:R0:W-:Y:S04]  /*0470*/  STG.E desc[UR4][R4.64], R21 ;  /* 0x0000001504007986 */ /* 0x0001e8000c101904 */
[----:B------:R-:W2:Y:S04]  /*0480*/  LDG.E R14, desc[UR4][R14.64] ;  /* 0x000000040e0e7981 */ /* 0x000ea8000c1e1900 */
[----:B------:R-:W2:Y:S01]  /*0490*/  LDG.E R17, desc[UR4][R16.64] ;  /* 0x0000000410117981 */ /* 0x000ea2000c1e1900 */
[C---:B------:R-:W-:Y:S02]  /*04a0*/  IMAD.IADD R25, R19.reuse, 0x1, R0 ;  /* 0x0000000113197824 */ /* 0x040fe400078e0200 */
[----:B------:R-:W-:-:S04]  /*04b0*/  IMAD.WIDE.U32 R10, R19, 0x4, R8 ;  /* 0x00000004130a7825 */ /* 0x000fc800078e0008 */
[----:B------:R-:W-:-:S04]  /*04c0*/  IMAD.WIDE.U32 R12, R25, 0x4, R6 ;  /* 0x00000004190c7825 */ /* 0x000fc800078e0006 */
[----:B------:R-:W-:-:S04]  /*04d0*/  IMAD.WIDE.U32 R18, R25, 0x4, R2 ;  /* 0x0000000419127825 */ /* 0x000fc800078e0002 */
[----:B--2---:R-:W-:-:S05]  /*04e0*/  FADD R23, R14, R17 ;  /* 0x000000110e177221 */ /* 0x004fca0000000000 */
[----:B------:R1:W-:Y:S04]  /*04f0*/  STG.E desc[UR4][R10.64], R23 ;  /* 0x000000170a007986 */ /* 0x0003e8000c101904 */
[----:B------:R-:W2:Y:S04]  /*0500*/  LDG.E R12, desc[UR4][R12.64] ;  /* 0x000000040c0c7981 */ /* 0x000ea8000c1e1900 */
[----:B------:R-:W2:Y:S01]  /*0510*/  LDG.E R19, desc[UR4][R18.64] ;  /* 0x0000000412137981 */ /* 0x000ea2000c1e1900 */
[C---:B0-----:R-:W-:Y:S01]  /*0520*/  IADD3 R5, PT, PT, R25.reuse, R0, RZ ;  /* 0x0000000019057210 */ /* 0x041fe20007ffe0ff */
[----:B------:R-:W-:-:S04]  /*0530*/  IMAD.WIDE.U32 R14, R25, 0x4, R8 ;  /* 0x00000004190e7825 */ /* 0x000fc800078e0008 */
[----:B------:R-:W-:-:S04]  /*0540*/  IMAD.WIDE.U32 R6, R5, 0x4, R6 ;  /* 0x0000000405067825 */ /* 0x000fc800078e0006 */
[----:B------:R-:W-:-:S04]  /*0550*/  IMAD.WIDE.U32 R2, R5, 0x4, R2 ;  /* 0x0000000405027825 */ /* 0x000fc800078e0002 */
[----:B--2---:R-:W-:-:S05]  /*0560*/  FADD R17, R12, R19 ;  /* 0x000000130c117221 */ /* 0x004fca0000000000 */
[----:B------:R2:W-:Y:S04]  /*0570*/  STG.E desc[UR4][R14.64], R17 ;  /* 0x000000110e007986 */ /* 0x0005e8000c101904 */
[----:B------:R-:W1:Y:S04]  /*0580*/  LDG.E R6, desc[UR4][R6.64] ;  /* 0x0000000406067981 */ /* 0x000e68000c1e1900 */
[----:B------:R-:W1:Y:S01]  /*0590*/  LDG.E R3, desc[UR4][R2.64] ;  /* 0x0000000402037981 */ /* 0x000e62000c1e1900 */
[C---:B------:R-:W-:Y:S01]  /*05a0*/  IMAD.WIDE.U32 R8, R5.reuse, 0x4, R8 ;  /* 0x0000000405087825 */ /* 0x040fe200078e0008 */
[----:B------:R-:W-:-:S04]  /*05b0*/  IADD3 R5, PT, PT, R5, R0, RZ ;  /* 0x0000000005057210 */ /* 0x000fc80007ffe0ff */
[----:B------:R-:W-:Y:S01]  /*05c0*/  ISETP.GE.AND P0, PT, R5, UR6, PT ;  /* 0x0000000605007c0c */ /* 0x000fe2000bf06270 */
[----:B-1----:R-:W-:-:S05]  /*05d0*/  FADD R11, R6, R3 ;  /* 0x00000003060b7221 */ /* 0x002fca0000000000 */
[----:B------:R2:W-:Y:S07]  /*05e0*/  STG.E desc[UR4][R8.64], R11 ;  /* 0x0000000b08007986 */ /* 0x0005ee000c101904 */
[----:B------:R-:W-:Y:S05]  /*05f0*/  @!P0 BRA `(.L_x_3) ;  /* 0xfffffffc006c8947 */ /* 0x000fea000383ffff */
[----:B------:R-:W-:Y:S05]  /*0600*/  EXIT ;  /* 0x000000000000794d */ /* 0x000fea0003800000 */
.L_x_4:
[----:B------:R-:W-:-:S00]  /*0610*/  BRA `(.L_x_4) ;  /* 0xfffffffc00fc7947 */ /* 0x000fc0000383ffff */
[----:B------:R-:W-:-:S00]  /*0620*/  NOP ;  /* 0x0000000000007918 */ /* 0x000fc00000000000 */
        /* <DEDUP_REMOVED lines=13> */
.L_x_5:


//--------------------- .nv.shared.reserved.0     --------------------------
	.section	.nv.shared.reserved.0,"aw",@nobits
	.weak		__nv_reservedSMEM_offset_0_alias
	.size		__nv_reservedSMEM_offset_0_alias, 0, 64
	.other		__nv_reservedSMEM_offset_0_alias,@"STO_CUDA_RESERVED_SHARED STV_DEFAULT"
__nv_reservedSMEM_offset_0_alias:
	.zero		0
	.zero		64


//--------------------- .nv.constant0._Z9VectorAddPfS_S_i --------------------------
	.section	.nv.constant0._Z9VectorAddPfS_S_i,"a",@progbits
	.sectionflags	@""
	.align	4
.nv.constant0._Z9VectorAddPfS_S_i:
	.zero		924


//--------------------- SYMBOLS --------------------------

	.type		.nv.reservedSmem.offset0,@object
	.size		.nv.reservedSmem.offset0,0x4
